	.headerflags	@"EF_CUDA_TEXMODE_UNIFIED EF_CUDA_64BIT_ADDRESS EF_CUDA_ACCELERATORS EF_CUDA_SM90 EF_CUDA_VIRTUAL_SM(EF_CUDA_SM90)"
	.elftype	@"ET_EXEC"


//--------------------- .nv.info                  --------------------------
	.section	.nv.info,"",@"SHT_CUDA_INFO"
	.align	4


	//----- nvinfo : EIATTR_REGCOUNT
	.align		4
        /*0000*/ 	.byte	0x04, 0x2f
        /*0002*/ 	.short	(.L_3 - .L_2)
	.align		4
.L_2:
        /*0004*/ 	.word	index@(triton_poi_fused__native_batch_norm_legit_no_training_8)
        /*0008*/ 	.word	0x00000012


	//----- nvinfo : EIATTR_MIN_STACK_SIZE
	.align		4
.L_3:
        /*000c*/ 	.byte	0x04, 0x12
        /*000e*/ 	.short	(.L_5 - .L_4)
	.align		4
.L_4:
        /*0010*/ 	.word	index@(triton_poi_fused__native_batch_norm_legit_no_training_8)
        /*0014*/ 	.word	0x00000000


	//----- nvinfo : EIATTR_FRAME_SIZE
	.align		4
.L_5:
        /*0018*/ 	.byte	0x04, 0x11
        /*001a*/ 	.short	(.L_7 - .L_6)
	.align		4
.L_6:
        /*001c*/ 	.word	index@(triton_poi_fused__native_batch_norm_legit_no_training_8)
        /*0020*/ 	.word	0x00000000


	//----- nvinfo : EIATTR_MIN_STACK_SIZE
	.align		4
.L_7:
        /*0024*/ 	.byte	0x04, 0x12
        /*0026*/ 	.short	(.L_9 - .L_8)
	.align		4
.L_8:
        /*0028*/ 	.word	index@(triton_poi_fused__native_batch_norm_legit_no_training_8)
        /*002c*/ 	.word	0x00000000
.L_9:


//--------------------- .nv.info.triton_poi_fused__native_batch_norm_legit_no_training_8 --------------------------
	.section	.nv.info.triton_poi_fused__native_batch_norm_legit_no_training_8,"",@"SHT_CUDA_INFO"
	.sectionflags	@""
	.align	4


	//----- nvinfo : EIATTR_CUDA_API_VERSION
	.align		4
        /*0000*/ 	.byte	0x04, 0x37
        /*0002*/ 	.short	(.L_11 - .L_10)
.L_10:
        /*0004*/ 	.word	0x0000007c


	//----- nvinfo : EIATTR_KPARAM_INFO
	.align		4
.L_11:
        /*0008*/ 	.byte	0x04, 0x17
        /*000a*/ 	.short	(.L_13 - .L_12)
.L_12:
        /*000c*/ 	.word	0x00000000
        /*0010*/ 	.short	0x0006
        /*0012*/ 	.short	0x0030
        /*0014*/ 	.byte	0x00, 0xf0, 0x11, 0x00


	//----- nvinfo : EIATTR_KPARAM_INFO
	.align		4
.L_13:
        /*0018*/ 	.byte	0x04, 0x17
        /*001a*/ 	.short	(.L_15 - .L_14)
.L_14:
        /*001c*/ 	.word	0x00000000
        /*0020*/ 	.short	0x0005
        /*0022*/ 	.short	0x0028
        /*0024*/ 	.byte	0x00, 0xf4, 0x21, 0x00


	//----- nvinfo : EIATTR_KPARAM_INFO
	.align		4
.L_15:
        /*0028*/ 	.byte	0x04, 0x17
        /*002a*/ 	.short	(.L_17 - .L_16)
.L_16:
        /*002c*/ 	.word	0x00000000
        /*0030*/ 	.short	0x0004
        /*0032*/ 	.short	0x0020
        /*0034*/ 	.byte	0x00, 0xf4, 0x21, 0x00


	//----- nvinfo : EIATTR_KPARAM_INFO
	.align		4
.L_17:
        /*0038*/ 	.byte	0x04, 0x17
        /*003a*/ 	.short	(.L_19 - .L_18)
.L_18:
        /*003c*/ 	.word	0x00000000
        /*0040*/ 	.short	0x0003
        /*0042*/ 	.short	0x0018
        /*0044*/ 	.byte	0x00, 0xf4, 0x21, 0x00


	//----- nvinfo : EIATTR_KPARAM_INFO
	.align		4
.L_19:
        /*0048*/ 	.byte	0x04, 0x17
        /*004a*/ 	.short	(.L_21 - .L_20)
.L_20:
        /*004c*/ 	.word	0x00000000
        /*0050*/ 	.short	0x0002
        /*0052*/ 	.short	0x0010
        /*0054*/ 	.byte	0x00, 0xf4, 0x21, 0x00


	//----- nvinfo : EIATTR_KPARAM_INFO
	.align		4
.L_21:
        /*0058*/ 	.byte	0x04, 0x17
        /*005a*/ 	.short	(.L_23 - .L_22)
.L_22:
        /*005c*/ 	.word	0x00000000
        /*0060*/ 	.short	0x0001
        /*0062*/ 	.short	0x0008
        /*0064*/ 	.byte	0x00, 0xf4, 0x21, 0x00


	//----- nvinfo : EIATTR_KPARAM_INFO
	.align		4
.L_23:
        /*0068*/ 	.byte	0x04, 0x17
        /*006a*/ 	.short	(.L_25 - .L_24)
.L_24:
        /*006c*/ 	.word	0x00000000
        /*0070*/ 	.short	0x0000
        /*0072*/ 	.short	0x0000
        /*0074*/ 	.byte	0x00, 0xf4, 0x21, 0x00


	//----- nvinfo : EIATTR_SPARSE_MMA_MASK
	.align		4
.L_25:
        /*0078*/ 	.byte	0x03, 0x50
        /*007a*/ 	.short	0x0000


	//----- nvinfo : EIATTR_MAXREG_COUNT
	.align		4
        /*007c*/ 	.byte	0x03, 0x1b
        /*007e*/ 	.short	0x00ff


	//----- nvinfo : EIATTR_EXIT_INSTR_OFFSETS
	.align		4
        /*0080*/ 	.byte	0x04, 0x1c
        /*0082*/ 	.short	(.L_27 - .L_26)


	//   ....[0]....
.L_26:
        /*0084*/ 	.word	0x00000390


	//----- nvinfo : EIATTR_REQNTID
	.align		4
.L_27:
        /*0088*/ 	.byte	0x04, 0x10
        /*008a*/ 	.short	(.L_29 - .L_28)
.L_28:
        /*008c*/ 	.word	0x00000100
        /*0090*/ 	.word	0x00000001
        /*0094*/ 	.word	0x00000001


	//----- nvinfo : EIATTR_CBANK_PARAM_SIZE
	.align		4
.L_29:
        /*0098*/ 	.byte	0x03, 0x19
        /*009a*/ 	.short	0x0034


	//----- nvinfo : EIATTR_PARAM_CBANK
	.align		4
        /*009c*/ 	.byte	0x04, 0x0a
        /*009e*/ 	.short	(.L_31 - .L_30)
	.align		4
.L_30:
        /*00a0*/ 	.word	index@(.nv.constant0.triton_poi_fused__native_batch_norm_legit_no_training_8)
        /*00a4*/ 	.short	0x0210
        /*00a6*/ 	.short	0x0034


	//----- nvinfo : EIATTR_SW_WAR
	.align		4
.L_31:
        /*00a8*/ 	.byte	0x04, 0x36
        /*00aa*/ 	.short	(.L_33 - .L_32)
.L_32:
        /*00ac*/ 	.word	0x00000008
.L_33:


//--------------------- .nv.callgraph             --------------------------
	.section	.nv.callgraph,"",@"SHT_CUDA_CALLGRAPH"
	.align	4
	.sectionentsize	8
	.align		4
        /*0000*/ 	.word	0x00000000
	.align		4
        /*0004*/ 	.word	0xffffffff
	.align		4
        /*0008*/ 	.word	0x00000000
	.align		4
        /*000c*/ 	.word	0xfffffffe
	.align		4
        /*0010*/ 	.word	0x00000000
	.align		4
        /*0014*/ 	.word	0xfffffffd
	.align		4
        /*0018*/ 	.word	0x00000000
	.align		4
        /*001c*/ 	.word	0xfffffffc


//--------------------- .nv.constant4             --------------------------
	.section	.nv.constant4,"a",@progbits
	.align	8
	.align		8
.nv.constant4:
        /*0000*/ 	.dword	_$_str
	.align		8
        /*0008*/ 	.dword	_$_str_$_2


//--------------------- .text.triton_poi_fused__native_batch_norm_legit_no_training_8 --------------------------
	.section	.text.triton_poi_fused__native_batch_norm_legit_no_training_8,"ax",@progbits
	.align	128
        .global         triton_poi_fused__native_batch_norm_legit_no_training_8
        .type           triton_poi_fused__native_batch_norm_legit_no_training_8,@function
        .size           triton_poi_fused__native_batch_norm_legit_no_training_8,(.L_x_1 - triton_poi_fused__native_batch_norm_legit_no_training_8)
        .other          triton_poi_fused__native_batch_norm_legit_no_training_8,@"STO_CUDA_ENTRY STV_DEFAULT"
triton_poi_fused__native_batch_norm_legit_no_training_8:
.text.triton_poi_fused__native_batch_norm_legit_no_training_8:
[----:B------:R-:W-:Y:S01]  /*0000*/  LDC R1, c[0x0][0x28] ;  /* 0x00000a00ff017b82 */ /* 0x000fe20000000800 */
[----:B------:R-:W1:Y:S07]  /*0010*/  S2R R0, SR_TID.X ;  /* 0x0000000000007919 */ /* 0x000e6e0000002100 */
[----:B------:R-:W2:Y:S01]  /*0020*/  LDC.64 R2, c[0x0][0x220] ;  /* 0x00008800ff027b82 */ /* 0x000ea20000000a00 */
[----:B------:R-:W-:Y:S01]  /*0030*/  ULDC.64 UR4, c[0x0][0x208] ;  /* 0x0000820000047ab9 */ /* 0x000fe20000000a00 */
[----:B------:R-:W3:Y:S06]  /*0040*/  S2R R7, SR_CTAID.X ;  /* 0x0000000000077919 */ /* 0x000eec0000002500 */
[----:B------:R-:W4:Y:S08]  /*0050*/  LDC.64 R8, c[0x0][0x228] ;  /* 0x00008a00ff087b82 */ /* 0x000f300000000a00 */
[----:B------:R-:W5:Y:S01]  /*0060*/  LDC.64 R10, c[0x0][0x230] ;  /* 0x00008c00ff0a7b82 */ /* 0x000f620000000a00 */
[----:B-1----:R-:W-:-:S02]  /*0070*/  SHF.L.U32 R0, R0, 0x1, RZ ;  /* 0x0000000100007819 */ /* 0x002fc400000006ff */
[----:B---3--:R-:W-:Y:S02]  /*0080*/  SHF.R.S32.HI R5, RZ, 0x16, R7 ;  /* 0x00000016ff057819 */ /* 0x008fe40000011407 */
[----:B------:R-:W-:Y:S02]  /*0090*/  LOP3.LUT R0, R0, 0x1fe, RZ, 0xc0, !PT ;  /* 0x000001fe00007812 */ /* 0x000fe400078ec0ff */
[----:B------:R-:W-:Y:S02]  /*00a0*/  SGXT R5, R5, 0x1 ;  /* 0x000000010505781a */ /* 0x000fe40000000200 */
[----:B------:R-:W-:Y:S02]  /*00b0*/  LEA R0, R7, R0, 0x9 ;  /* 0x0000000007007211 */ /* 0x000fe400078e48ff */
[----:B------:R-:W1:Y:S02]  /*00c0*/  LDC.64 R6, c[0x0][0x218] ;  /* 0x00008600ff067b82 */ /* 0x000e640000000a00 */
[----:B------:R-:W-:-:S04]  /*00d0*/  LEA.HI R5, R5, R0, RZ, 0x6 ;  /* 0x0000000005057211 */ /* 0x000fc800078f30ff */
[----:B------:R-:W-:-:S04]  /*00e0*/  LOP3.LUT R5, R5, 0xffffffc0, RZ, 0xc0, !PT ;  /* 0xffffffc005057812 */ /* 0x000fc800078ec0ff */
[----:B------:R-:W-:Y:S02]  /*00f0*/  IADD3 R13, R0, -R5, RZ ;  /* 0x80000005000d7210 */ /* 0x000fe40007ffe0ff */
[----:B------:R-:W3:Y:S03]  /*0100*/  LDC.64 R4, c[0x0][0x210] ;  /* 0x00008400ff047b82 */ /* 0x000ee60000000a00 */
[----:B--2---:R-:W-:-:S06]  /*0110*/  IMAD.WIDE R2, R13, 0x4, R2 ;  /* 0x000000040d027825 */ /* 0x004fcc00078e0202 */
[----:B------:R-:W2:Y:S01]  /*0120*/  LDG.E.EL.64 R2, desc[UR4][R2.64] ;  /* 0x0000000402027981 */ /* 0x000ea2000c2e1b00 */
[----:B-1----:R-:W-:-:S06]  /*0130*/  IMAD.WIDE R6, R13, 0x4, R6 ;  /* 0x000000040d067825 */ /* 0x002fcc00078e0206 */
[----:B------:R-:W2:Y:S01]  /*0140*/  LDG.E.EL.64 R6, desc[UR4][R6.64] ;  /* 0x0000000406067981 */ /* 0x000ea2000c2e1b00 */
[----:B---3--:R-:W-:-:S06]  /*0150*/  IMAD.WIDE R4, R0, 0x4, R4 ;  /* 0x0000000400047825 */ /* 0x008fcc00078e0204 */
[----:B------:R-:W3:Y:S01]  /*0160*/  LDG.E.64 R4, desc[UR4][R4.64] ;  /* 0x0000000404047981 */ /* 0x000ee2000c1e1b00 */
[----:B----4-:R-:W-:-:S04]  /*0170*/  IMAD.WIDE R8, R13, 0x4, R8 ;  /* 0x000000040d087825 */ /* 0x010fc800078e0208 */
[----:B-----5:R-:W-:Y:S02]  /*0180*/  IMAD.WIDE R10, R13, 0x4, R10 ;  /* 0x000000040d0a7825 */ /* 0x020fe400078e020a */
[----:B------:R-:W4:Y:S04]  /*0190*/  LDG.E.EL.64 R8, desc[UR4][R8.64] ;  /* 0x0000000408087981 */ /* 0x000f28000c2e1b00 */
[----:B------:R-:W4:Y:S01]  /*01a0*/  LDG.E.EL.64 R10, desc[UR4][R10.64] ;  /* 0x000000040a0a7981 */ /* 0x000f22000c2e1b00 */
[----:B------:R-:W-:Y:S01]  /*01b0*/  HFMA2.MMA R15, -RZ, RZ, 1.625, 0 ;  /* 0x3e800000ff0f7435 */ /* 0x000fe200000001ff */
[----:B--2---:R-:W-:Y:S01]  /*01c0*/  FADD R2, R2, 9.9999997473787516356e-06 ;  /* 0x3727c5ac02027421 */ /* 0x004fe20000000000 */
[----:B------:R-:W-:-:S03]  /*01d0*/  FADD R12, R3, 9.9999997473787516356e-06 ;  /* 0x3727c5ac030c7421 */ /* 0x000fc60000000000 */
[----:B------:R1:W2:Y:S08]  /*01e0*/  MUFU.SQRT R13, R2 ;  /* 0x00000002000d7308 */ /* 0x0002b00000002000 */
[----:B------:R-:W5:Y:S01]  /*01f0*/  MUFU.SQRT R14, R12 ;  /* 0x0000000c000e7308 */ /* 0x000f620000002000 */
[----:B-1----:R-:W1:Y:S01]  /*0200*/  LDC.64 R2, c[0x0][0x238] ;  /* 0x00008e00ff027b82 */ /* 0x002e620000000a00 */
[----:B--2---:R-:W-:-:S02]  /*0210*/  FSETP.GT.AND P0, PT, R13, 8.50705917302346158658e+37, PT ;  /* 0x7e8000000d00780b */ /* 0x004fc40003f04000 */
[----:B------:R-:W-:Y:S02]  /*0220*/  FSETP.GEU.AND P2, PT, R13, 1.175494350822287508e-38, PT ;  /* 0x008000000d00780b */ /* 0x000fe40003f4e000 */
[C---:B-----5:R-:W-:Y:S02]  /*0230*/  FSETP.GT.AND P1, PT, R14.reuse, 8.50705917302346158658e+37, PT ;  /* 0x7e8000000e00780b */ /* 0x060fe40003f24000 */
[----:B------:R-:W-:-:S07]  /*0240*/  FSETP.GEU.AND P3, PT, R14, 1.175494350822287508e-38, PT ;  /* 0x008000000e00780b */ /* 0x000fce0003f6e000 */
[----:B------:R-:W-:-:S04]  /*0250*/  @P0 FMUL R13, R13, 0.25 ;  /* 0x3e8000000d0d0820 */ /* 0x000fc80000400000 */
[----:B------:R-:W-:Y:S01]  /*0260*/  @!P2 FMUL R13, R13, 16777216 ;  /* 0x4b8000000d0da820 */ /* 0x000fe20000400000 */
[----:B------:R-:W-:-:S04]  /*0270*/  @P1 FMUL R14, R14, 0.25 ;  /* 0x3e8000000e0e1820 */ /* 0x000fc80000400000 */
[----:B------:R-:W-:Y:S01]  /*0280*/  @!P3 FMUL R14, R14, 16777216 ;  /* 0x4b8000000e0eb820 */ /* 0x000fe20000400000 */
[----:B------:R-:W2:Y:S01]  /*0290*/  MUFU.RCP R13, R13 ;  /* 0x0000000d000d7308 */ /* 0x000ea20000001000 */
[----:B------:R-:W-:-:S07]  /*02a0*/  FSEL R12, R15, 1, P0 ;  /* 0x3f8000000f0c7808 */ /* 0x000fce0000000000 */
[----:B------:R-:W5:Y:S01]  /*02b0*/  MUFU.RCP R14, R14 ;  /* 0x0000000e000e7308 */ /* 0x000f620000001000 */
[----:B------:R-:W-:Y:S01]  /*02c0*/  FSEL R15, R15, 1, P1 ;  /* 0x3f8000000f0f7808 */ /* 0x000fe20000800000 */
[----:B------:R-:W-:Y:S01]  /*02d0*/  @!P2 FMUL R12, R12, 16777216 ;  /* 0x4b8000000c0ca820 */ /* 0x000fe20000400000 */
[----:B---3--:R-:W-:-:S03]  /*02e0*/  FADD R4, R4, -R6 ;  /* 0x8000000604047221 */ /* 0x008fc60000000000 */
[----:B------:R-:W-:Y:S01]  /*02f0*/  @!P3 FMUL R15, R15, 16777216 ;  /* 0x4b8000000f0fb820 */ /* 0x000fe20000400000 */
[----:B------:R-:W-:Y:S01]  /*0300*/  FADD R5, R5, -R7 ;  /* 0x8000000705057221 */ /* 0x000fe20000000000 */
[----:B--2---:R-:W-:Y:S02]  /*0310*/  FMUL R13, R13, R12 ;  /* 0x0000000c0d0d7220 */ /* 0x004fe40000400000 */
[----:B-----5:R-:W-:Y:S02]  /*0320*/  FMUL R6, R14, R15 ;  /* 0x0000000f0e067220 */ /* 0x020fe40000400000 */
[----:B------:R-:W-:Y:S02]  /*0330*/  FMUL R13, R4, R13 ;  /* 0x0000000d040d7220 */ /* 0x000fe40000400000 */
[----:B------:R-:W-:Y:S01]  /*0340*/  FMUL R6, R5, R6 ;  /* 0x0000000605067220 */ /* 0x000fe20000400000 */
[----:B-1----:R-:W-:-:S04]  /*0350*/  IMAD.WIDE R2, R0, 0x4, R2 ;  /* 0x0000000400027825 */ /* 0x002fc800078e0202 */
[----:B----4-:R-:W-:Y:S01]  /*0360*/  FFMA R8, R8, R13, R10 ;  /* 0x0000000d08087223 */ /* 0x010fe2000000000a */
[----:B------:R-:W-:-:S05]  /*0370*/  FFMA R9, R9, R6, R11 ;  /* 0x0000000609097223 */ /* 0x000fca000000000b */
[----:B------:R-:W-:Y:S01]  /*0380*/  STG.E.64 desc[UR4][R2.64], R8 ;  /* 0x0000000802007986 */ /* 0x000fe2000c101b04 */
[----:B------:R-:W-:Y:S05]  /*0390*/  EXIT ;  /* 0x000000000000794d */ /* 0x000fea0003800000 */
.L_x_0:
[----:B------:R-:W-:-:S00]  /*03a0*/  BRA `(.L_x_0) ;  /* 0xfffffffc00fc7947 */ /* 0x000fc0000383ffff */
[----:B------:R-:W-:-:S00]  /*03b0*/  NOP ;  /* 0x0000000000007918 */ /* 0x000fc00000000000 */
        /* <DEDUP_REMOVED lines=12> */
.L_x_1:


//--------------------- .nv.global.init           --------------------------
	.section	.nv.global.init,"aw",@progbits
.nv.global.init:
	.type		_$_str,@object
	.size		_$_str,(_$_str_$_2 - _$_str)
_$_str:
        /*0000*/ 	.byte	0x5f, 0x5f, 0x43, 0x55, 0x44, 0x41, 0x5f, 0x46, 0x54, 0x5a, 0x00
	.type		_$_str_$_2,@object
	.size		_$_str_$_2,(.L_1 - _$_str_$_2)
_$_str_$_2:
        /*000b*/ 	.byte	0x5f, 0x5f, 0x43, 0x55, 0x44, 0x41, 0x5f, 0x50, 0x52, 0x45, 0x43, 0x5f, 0x53, 0x51, 0x52, 0x54
        /*001b*/ 	.byte	0x00
.L_1:


//--------------------- .nv.constant0.triton_poi_fused__native_batch_norm_legit_no_training_8 --------------------------
	.section	.nv.constant0.triton_poi_fused__native_batch_norm_legit_no_training_8,"a",@progbits
	.sectionflags	@""
	.align	4
.nv.constant0.triton_poi_fused__native_batch_norm_legit_no_training_8:
	.zero		580
